	.headerflags	@"EF_CUDA_TEXMODE_UNIFIED EF_CUDA_64BIT_ADDRESS EF_CUDA_ACCELERATORS EF_CUDA_SM90 EF_CUDA_VIRTUAL_SM(EF_CUDA_SM90)"
	.elftype	@"ET_EXEC"


//--------------------- .nv.info                  --------------------------
	.section	.nv.info,"",@"SHT_CUDA_INFO"
	.align	4


	//----- nvinfo : EIATTR_REGCOUNT
	.align		4
        /*0000*/ 	.byte	0x04, 0x2f
        /*0002*/ 	.short	(.L_3 - .L_2)
	.align		4
.L_2:
        /*0004*/ 	.word	index@(triton_poi_fused__native_batch_norm_legit_no_training_add_convolution_4)
        /*0008*/ 	.word	0x00000018


	//----- nvinfo : EIATTR_MIN_STACK_SIZE
	.align		4
.L_3:
        /*000c*/ 	.byte	0x04, 0x12
        /*000e*/ 	.short	(.L_5 - .L_4)
	.align		4
.L_4:
        /*0010*/ 	.word	index@(triton_poi_fused__native_batch_norm_legit_no_training_add_convolution_4)
        /*0014*/ 	.word	0x00000000


	//----- nvinfo : EIATTR_FRAME_SIZE
	.align		4
.L_5:
        /*0018*/ 	.byte	0x04, 0x11
        /*001a*/ 	.short	(.L_7 - .L_6)
	.align		4
.L_6:
        /*001c*/ 	.word	index@(triton_poi_fused__native_batch_norm_legit_no_training_add_convolution_4)
        /*0020*/ 	.word	0x00000000


	//----- nvinfo : EIATTR_MIN_STACK_SIZE
	.align		4
.L_7:
        /*0024*/ 	.byte	0x04, 0x12
        /*0026*/ 	.short	(.L_9 - .L_8)
	.align		4
.L_8:
        /*0028*/ 	.word	index@(triton_poi_fused__native_batch_norm_legit_no_training_add_convolution_4)
        /*002c*/ 	.word	0x00000000
.L_9:


//--------------------- .nv.info.triton_poi_fused__native_batch_norm_legit_no_training_add_convolution_4 --------------------------
	.section	.nv.info.triton_poi_fused__native_batch_norm_legit_no_training_add_convolution_4,"",@"SHT_CUDA_INFO"
	.sectionflags	@""
	.align	4


	//----- nvinfo : EIATTR_CUDA_API_VERSION
	.align		4
        /*0000*/ 	.byte	0x04, 0x37
        /*0002*/ 	.short	(.L_11 - .L_10)
.L_10:
        /*0004*/ 	.word	0x0000007c


	//----- nvinfo : EIATTR_KPARAM_INFO
	.align		4
.L_11:
        /*0008*/ 	.byte	0x04, 0x17
        /*000a*/ 	.short	(.L_13 - .L_12)
.L_12:
        /*000c*/ 	.word	0x00000000
        /*0010*/ 	.short	0x0008
        /*0012*/ 	.short	0x0040
        /*0014*/ 	.byte	0x00, 0xf0, 0x11, 0x00


	//----- nvinfo : EIATTR_KPARAM_INFO
	.align		4
.L_13:
        /*0018*/ 	.byte	0x04, 0x17
        /*001a*/ 	.short	(.L_15 - .L_14)
.L_14:
        /*001c*/ 	.word	0x00000000
        /*0020*/ 	.short	0x0007
        /*0022*/ 	.short	0x0038
        /*0024*/ 	.byte	0x00, 0xf4, 0x21, 0x00


	//----- nvinfo : EIATTR_KPARAM_INFO
	.align		4
.L_15:
        /*0028*/ 	.byte	0x04, 0x17
        /*002a*/ 	.short	(.L_17 - .L_16)
.L_16:
        /*002c*/ 	.word	0x00000000
        /*0030*/ 	.short	0x0006
        /*0032*/ 	.short	0x0030
        /*0034*/ 	.byte	0x00, 0xf4, 0x21, 0x00


	//----- nvinfo : EIATTR_KPARAM_INFO
	.align		4
.L_17:
        /*0038*/ 	.byte	0x04, 0x17
        /*003a*/ 	.short	(.L_19 - .L_18)
.L_18:
        /*003c*/ 	.word	0x00000000
        /*0040*/ 	.short	0x0005
        /*0042*/ 	.short	0x0028
        /*0044*/ 	.byte	0x00, 0xf4, 0x21, 0x00


	//----- nvinfo : EIATTR_KPARAM_INFO
	.align		4
.L_19:
        /*0048*/ 	.byte	0x04, 0x17
        /*004a*/ 	.short	(.L_21 - .L_20)
.L_20:
        /*004c*/ 	.word	0x00000000
        /*0050*/ 	.short	0x0004
        /*0052*/ 	.short	0x0020
        /*0054*/ 	.byte	0x00, 0xf4, 0x21, 0x00


	//----- nvinfo : EIATTR_KPARAM_INFO
	.align		4
.L_21:
        /*0058*/ 	.byte	0x04, 0x17
        /*005a*/ 	.short	(.L_23 - .L_22)
.L_22:
        /*005c*/ 	.word	0x00000000
        /*0060*/ 	.short	0x0003
        /*0062*/ 	.short	0x0018
        /*0064*/ 	.byte	0x00, 0xf4, 0x21, 0x00


	//----- nvinfo : EIATTR_KPARAM_INFO
	.align		4
.L_23:
        /*0068*/ 	.byte	0x04, 0x17
        /*006a*/ 	.short	(.L_25 - .L_24)
.L_24:
        /*006c*/ 	.word	0x00000000
        /*0070*/ 	.short	0x0002
        /*0072*/ 	.short	0x0010
        /*0074*/ 	.byte	0x00, 0xf4, 0x21, 0x00


	//----- nvinfo : EIATTR_KPARAM_INFO
	.align		4
.L_25:
        /*0078*/ 	.byte	0x04, 0x17
        /*007a*/ 	.short	(.L_27 - .L_26)
.L_26:
        /*007c*/ 	.word	0x00000000
        /*0080*/ 	.short	0x0001
        /*0082*/ 	.short	0x0008
        /*0084*/ 	.byte	0x00, 0xf4, 0x21, 0x00


	//----- nvinfo : EIATTR_KPARAM_INFO
	.align		4
.L_27:
        /*0088*/ 	.byte	0x04, 0x17
        /*008a*/ 	.short	(.L_29 - .L_28)
.L_28:
        /*008c*/ 	.word	0x00000000
        /*0090*/ 	.short	0x0000
        /*0092*/ 	.short	0x0000
        /*0094*/ 	.byte	0x00, 0xf4, 0x21, 0x00


	//----- nvinfo : EIATTR_SPARSE_MMA_MASK
	.align		4
.L_29:
        /*0098*/ 	.byte	0x03, 0x50
        /*009a*/ 	.short	0x0000


	//----- nvinfo : EIATTR_MAXREG_COUNT
	.align		4
        /*009c*/ 	.byte	0x03, 0x1b
        /*009e*/ 	.short	0x00ff


	//----- nvinfo : EIATTR_EXIT_INSTR_OFFSETS
	.align		4
        /*00a0*/ 	.byte	0x04, 0x1c
        /*00a2*/ 	.short	(.L_31 - .L_30)


	//   ....[0]....
.L_30:
        /*00a4*/ 	.word	0x000003c0


	//----- nvinfo : EIATTR_REQNTID
	.align		4
.L_31:
        /*00a8*/ 	.byte	0x04, 0x10
        /*00aa*/ 	.short	(.L_33 - .L_32)
.L_32:
        /*00ac*/ 	.word	0x00000080
        /*00b0*/ 	.word	0x00000001
        /*00b4*/ 	.word	0x00000001


	//----- nvinfo : EIATTR_CBANK_PARAM_SIZE
	.align		4
.L_33:
        /*00b8*/ 	.byte	0x03, 0x19
        /*00ba*/ 	.short	0x0044


	//----- nvinfo : EIATTR_PARAM_CBANK
	.align		4
        /*00bc*/ 	.byte	0x04, 0x0a
        /*00be*/ 	.short	(.L_35 - .L_34)
	.align		4
.L_34:
        /*00c0*/ 	.word	index@(.nv.constant0.triton_poi_fused__native_batch_norm_legit_no_training_add_convolution_4)
        /*00c4*/ 	.short	0x0210
        /*00c6*/ 	.short	0x0044


	//----- nvinfo : EIATTR_SW_WAR
	.align		4
.L_35:
        /*00c8*/ 	.byte	0x04, 0x36
        /*00ca*/ 	.short	(.L_37 - .L_36)
.L_36:
        /*00cc*/ 	.word	0x00000008
.L_37:


//--------------------- .nv.callgraph             --------------------------
	.section	.nv.callgraph,"",@"SHT_CUDA_CALLGRAPH"
	.align	4
	.sectionentsize	8
	.align		4
        /*0000*/ 	.word	0x00000000
	.align		4
        /*0004*/ 	.word	0xffffffff
	.align		4
        /*0008*/ 	.word	0x00000000
	.align		4
        /*000c*/ 	.word	0xfffffffe
	.align		4
        /*0010*/ 	.word	0x00000000
	.align		4
        /*0014*/ 	.word	0xfffffffd
	.align		4
        /*0018*/ 	.word	0x00000000
	.align		4
        /*001c*/ 	.word	0xfffffffc


//--------------------- .nv.constant4             --------------------------
	.section	.nv.constant4,"a",@progbits
	.align	8
	.align		8
.nv.constant4:
        /*0000*/ 	.dword	_$_str
	.align		8
        /*0008*/ 	.dword	_$_str_$_2


//--------------------- .text.triton_poi_fused__native_batch_norm_legit_no_training_add_convolution_4 --------------------------
	.section	.text.triton_poi_fused__native_batch_norm_legit_no_training_add_convolution_4,"ax",@progbits
	.align	128
        .global         triton_poi_fused__native_batch_norm_legit_no_training_add_convolution_4
        .type           triton_poi_fused__native_batch_norm_legit_no_training_add_convolution_4,@function
        .size           triton_poi_fused__native_batch_norm_legit_no_training_add_convolution_4,(.L_x_1 - triton_poi_fused__native_batch_norm_legit_no_training_add_convolution_4)
        .other          triton_poi_fused__native_batch_norm_legit_no_training_add_convolution_4,@"STO_CUDA_ENTRY STV_DEFAULT"
triton_poi_fused__native_batch_norm_legit_no_training_add_convolution_4:
.text.triton_poi_fused__native_batch_norm_legit_no_training_add_convolution_4:
[----:B------:R-:W-:Y:S01]  /*0000*/  LDC R1, c[0x0][0x28] ;  /* 0x00000a00ff017b82 */ /* 0x000fe20000000800 */
[----:B------:R-:W1:Y:S01]  /*0010*/  S2R R0, SR_TID.X ;  /* 0x0000000000007919 */ /* 0x000e620000002100 */
[----:B------:R-:W-:-:S06]  /*0020*/  ULDC.64 UR4, c[0x0][0x208] ;  /* 0x0000820000047ab9 */ /* 0x000fcc0000000a00 */
[----:B------:R-:W2:Y:S01]  /*0030*/  LDC.64 R16, c[0x0][0x218] ;  /* 0x00008600ff107b82 */ /* 0x000ea20000000a00 */
[----:B------:R-:W3:Y:S07]  /*0040*/  S2R R5, SR_CTAID.X ;  /* 0x0000000000057919 */ /* 0x000eee0000002500 */
[----:B------:R-:W4:Y:S08]  /*0050*/  LDC.64 R18, c[0x0][0x228] ;  /* 0x00008a00ff127b82 */ /* 0x000f300000000a00 */
[----:B------:R-:W5:Y:S08]  /*0060*/  LDC.64 R12, c[0x0][0x238] ;  /* 0x00008e00ff0c7b82 */ /* 0x000f700000000a00 */
[----:B------:R-:W2:Y:S01]  /*0070*/  LDC.64 R10, c[0x0][0x240] ;  /* 0x00009000ff0a7b82 */ /* 0x000ea20000000a00 */
[----:B-1----:R-:W-:-:S07]  /*0080*/  SHF.L.U32 R0, R0, 0x1, RZ ;  /* 0x0000000100007819 */ /* 0x002fce00000006ff */
[----:B------:R-:W1:Y:S01]  /*0090*/  LDC.64 R6, c[0x0][0x220] ;  /* 0x00008800ff067b82 */ /* 0x000e620000000a00 */
[----:B---3--:R-:W-:Y:S02]  /*00a0*/  SHF.R.S32.HI R3, RZ, 0x17, R5 ;  /* 0x00000017ff037819 */ /* 0x008fe40000011405 */
[----:B------:R-:W-:Y:S02]  /*00b0*/  LOP3.LUT R0, R0, 0xfe, RZ, 0xc0, !PT ;  /* 0x000000fe00007812 */ /* 0x000fe400078ec0ff */
[----:B------:R-:W-:Y:S02]  /*00c0*/  SGXT R3, R3, 0x1 ;  /* 0x000000010303781a */ /* 0x000fe40000000200 */
[----:B------:R-:W-:Y:S02]  /*00d0*/  LEA R0, R5, R0, 0x8 ;  /* 0x0000000005007211 */ /* 0x000fe400078e40ff */
[----:B------:R-:W3:Y:S02]  /*00e0*/  LDC.64 R4, c[0x0][0x230] ;  /* 0x00008c00ff047b82 */ /* 0x000ee40000000a00 */
[----:B------:R-:W-:-:S04]  /*00f0*/  LEA.HI R3, R3, R0, RZ, 0xa ;  /* 0x0000000003037211 */ /* 0x000fc800078f50ff */
[----:B------:R-:W-:-:S04]  /*0100*/  SHF.R.S32.HI R3, RZ, 0xa, R3 ;  /* 0x0000000aff037819 */ /* 0x000fc80000011403 */
[----:B------:R-:W-:-:S04]  /*0110*/  LEA.HI R2, R3, R3, RZ, 0x3 ;  /* 0x0000000303027211 */ /* 0x000fc800078f18ff */
[----:B------:R-:W-:-:S04]  /*0120*/  LOP3.LUT R2, R2, 0xfffffff8, RZ, 0xc0, !PT ;  /* 0xfffffff802027812 */ /* 0x000fc800078ec0ff */
[----:B------:R-:W-:Y:S02]  /*0130*/  IADD3 R15, R3, -R2, RZ ;  /* 0x80000002030f7210 */ /* 0x000fe40007ffe0ff */
[----:B------:R-:W1:Y:S03]  /*0140*/  LDC.64 R2, c[0x0][0x210] ;  /* 0x00008400ff027b82 */ /* 0x000e660000000a00 */
[----:B---3--:R-:W-:-:S05]  /*0150*/  IMAD.WIDE R4, R15, 0x4, R4 ;  /* 0x000000040f047825 */ /* 0x008fca00078e0204 */
[----:B------:R-:W3:Y:S01]  /*0160*/  LDG.E.EL R8, desc[UR4][R4.64] ;  /* 0x0000000404087981 */ /* 0x000ee2000c2e1900 */
[----:B--2---:R-:W-:-:S04]  /*0170*/  IMAD.WIDE R16, R15, 0x4, R16 ;  /* 0x000000040f107825 */ /* 0x004fc800078e0210 */
[----:B----4-:R-:W-:Y:S01]  /*0180*/  IMAD.WIDE R18, R15, 0x4, R18 ;  /* 0x000000040f127825 */ /* 0x010fe200078e0212 */
[----:B------:R2:W4:Y:S04]  /*0190*/  LDG.E.EL R9, desc[UR4][R16.64] ;  /* 0x0000000410097981 */ /* 0x000528000c2e1900 */
[----:B------:R-:W4:Y:S01]  /*01a0*/  LDG.E.EL R14, desc[UR4][R18.64] ;  /* 0x00000004120e7981 */ /* 0x000f22000c2e1900 */
[----:B01----:R-:W-:-:S05]  /*01b0*/  IMAD.WIDE R2, R0, 0x4, R2 ;  /* 0x0000000400027825 */ /* 0x003fca00078e0202 */
[----:B------:R-:W4:Y:S01]  /*01c0*/  LDG.E.64 R4, desc[UR4][R2.64] ;  /* 0x0000000402047981 */ /* 0x000f22000c1e1b00 */
[----:B-----5:R-:W-:-:S04]  /*01d0*/  IMAD.WIDE R12, R15, 0x4, R12 ;  /* 0x000000040f0c7825 */ /* 0x020fc800078e020c */
[----:B------:R-:W-:Y:S02]  /*01e0*/  IMAD.WIDE R20, R15, 0x4, R10 ;  /* 0x000000040f147825 */ /* 0x000fe400078e020a */
[----:B------:R-:W5:Y:S02]  /*01f0*/  LDG.E.EL R12, desc[UR4][R12.64] ;  /* 0x000000040c0c7981 */ /* 0x000f64000c2e1900 */
[C---:B------:R-:W-:Y:S01]  /*0200*/  IMAD.WIDE R6, R0.reuse, 0x4, R6 ;  /* 0x0000000400067825 */ /* 0x040fe200078e0206 */
[----:B--2---:R-:W-:Y:S01]  /*0210*/  HFMA2.MMA R16, -RZ, RZ, 1.625, 0 ;  /* 0x3e800000ff107435 */ /* 0x004fe200000001ff */
[----:B------:R-:W5:Y:S01]  /*0220*/  LDG.E.EL R21, desc[UR4][R20.64] ;  /* 0x0000000414157981 */ /* 0x000f62000c2e1900 */
[----:B------:R-:W0:Y:S03]  /*0230*/  LDC.64 R10, c[0x0][0x248] ;  /* 0x00009200ff0a7b82 */ /* 0x000e260000000a00 */
[----:B------:R-:W2:Y:S01]  /*0240*/  LDG.E.64 R6, desc[UR4][R6.64] ;  /* 0x0000000406067981 */ /* 0x000ea2000c1e1b00 */
[----:B0-----:R-:W-:-:S04]  /*0250*/  IMAD.WIDE R10, R0, 0x4, R10 ;  /* 0x00000004000a7825 */ /* 0x001fc800078e020a */
[----:B---3--:R-:W-:-:S04]  /*0260*/  FADD R8, R8, 9.9999997473787516356e-06 ;  /* 0x3727c5ac08087421 */ /* 0x008fc80000000000 */
[----:B------:R-:W0:Y:S02]  /*0270*/  MUFU.SQRT R15, R8 ;  /* 0x00000008000f7308 */ /* 0x000e240000002000 */
[C---:B0-----:R-:W-:Y:S02]  /*0280*/  FSETP.GT.AND P0, PT, R15.reuse, 8.50705917302346158658e+37, PT ;  /* 0x7e8000000f00780b */ /* 0x041fe40003f04000 */
[----:B------:R-:W-:-:S11]  /*0290*/  FSETP.GEU.AND P1, PT, R15, 1.175494350822287508e-38, PT ;  /* 0x008000000f00780b */ /* 0x000fd60003f2e000 */
[----:B------:R-:W-:-:S04]  /*02a0*/  @P0 FMUL R15, R15, 0.25 ;  /* 0x3e8000000f0f0820 */ /* 0x000fc80000400000 */
[----:B------:R-:W-:-:S06]  /*02b0*/  @!P1 FMUL R15, R15, 16777216 ;  /* 0x4b8000000f0f9820 */ /* 0x000fcc0000400000 */
[----:B------:R-:W0:Y:S01]  /*02c0*/  MUFU.RCP R15, R15 ;  /* 0x0000000f000f7308 */ /* 0x000e220000001000 */
[----:B------:R-:W-:Y:S01]  /*02d0*/  FSEL R16, R16, 1, P0 ;  /* 0x3f80000010107808 */ /* 0x000fe20000000000 */
[--C-:B----4-:R-:W-:Y:S01]  /*02e0*/  FADD R4, R4, R9.reuse ;  /* 0x0000000904047221 */ /* 0x110fe20000000000 */
[----:B------:R-:W-:-:S03]  /*02f0*/  FADD R5, R5, R9 ;  /* 0x0000000905057221 */ /* 0x000fc60000000000 */
[----:B------:R-:W-:Y:S01]  /*0300*/  @!P1 FMUL R16, R16, 16777216 ;  /* 0x4b80000010109820 */ /* 0x000fe20000400000 */
[C---:B------:R-:W-:Y:S01]  /*0310*/  FADD R8, -R14.reuse, R4 ;  /* 0x000000040e087221 */ /* 0x040fe20000000100 */
[----:B------:R-:W-:Y:S02]  /*0320*/  FADD R14, -R14, R5 ;  /* 0x000000050e0e7221 */ /* 0x000fe40000000100 */
[----:B0-----:R-:W-:-:S04]  /*0330*/  FMUL R9, R15, R16 ;  /* 0x000000100f097220 */ /* 0x001fc80000400000 */
[-C--:B------:R-:W-:Y:S01]  /*0340*/  FMUL R8, R8, R9.reuse ;  /* 0x0000000908087220 */ /* 0x080fe20000400000 */
[----:B------:R-:W-:-:S03]  /*0350*/  FMUL R14, R14, R9 ;  /* 0x000000090e0e7220 */ /* 0x000fc60000400000 */
[C-C-:B-----5:R-:W-:Y:S01]  /*0360*/  FFMA R9, R12.reuse, R8, R21.reuse ;  /* 0x000000080c097223 */ /* 0x160fe20000000015 */
[----:B------:R-:W-:-:S03]  /*0370*/  FFMA R14, R12, R14, R21 ;  /* 0x0000000e0c0e7223 */ /* 0x000fc60000000015 */
[----:B--2---:R-:W-:Y:S01]  /*0380*/  FADD R6, R6, R9 ;  /* 0x0000000906067221 */ /* 0x004fe20000000000 */
[----:B------:R-:W-:Y:S01]  /*0390*/  FADD R7, R7, R14 ;  /* 0x0000000e07077221 */ /* 0x000fe20000000000 */
[----:B------:R-:W-:Y:S04]  /*03a0*/  STG.E.64 desc[UR4][R2.64], R4 ;  /* 0x0000000402007986 */ /* 0x000fe8000c101b04 */
[----:B------:R-:W-:Y:S01]  /*03b0*/  STG.E.64 desc[UR4][R10.64], R6 ;  /* 0x000000060a007986 */ /* 0x000fe2000c101b04 */
[----:B------:R-:W-:Y:S05]  /*03c0*/  EXIT ;  /* 0x000000000000794d */ /* 0x000fea0003800000 */
.L_x_0:
[----:B------:R-:W-:-:S00]  /*03d0*/  BRA `(.L_x_0) ;  /* 0xfffffffc00fc7947 */ /* 0x000fc0000383ffff */
[----:B------:R-:W-:-:S00]  /*03e0*/  NOP ;  /* 0x0000000000007918 */ /* 0x000fc00000000000 */
        /* <DEDUP_REMOVED lines=9> */
.L_x_1:


//--------------------- .nv.global.init           --------------------------
	.section	.nv.global.init,"aw",@progbits
.nv.global.init:
	.type		_$_str,@object
	.size		_$_str,(_$_str_$_2 - _$_str)
_$_str:
        /*0000*/ 	.byte	0x5f, 0x5f, 0x43, 0x55, 0x44, 0x41, 0x5f, 0x46, 0x54, 0x5a, 0x00
	.type		_$_str_$_2,@object
	.size		_$_str_$_2,(.L_1 - _$_str_$_2)
_$_str_$_2:
        /*000b*/ 	.byte	0x5f, 0x5f, 0x43, 0x55, 0x44, 0x41, 0x5f, 0x50, 0x52, 0x45, 0x43, 0x5f, 0x53, 0x51, 0x52, 0x54
        /*001b*/ 	.byte	0x00
.L_1:


//--------------------- .nv.constant0.triton_poi_fused__native_batch_norm_legit_no_training_add_convolution_4 --------------------------
	.section	.nv.constant0.triton_poi_fused__native_batch_norm_legit_no_training_add_convolution_4,"a",@progbits
	.sectionflags	@""
	.align	4
.nv.constant0.triton_poi_fused__native_batch_norm_legit_no_training_add_convolution_4:
	.zero		596
